	.headerflags	@"EF_CUDA_TEXMODE_UNIFIED EF_CUDA_64BIT_ADDRESS EF_CUDA_SM89 EF_CUDA_VIRTUAL_SM(EF_CUDA_SM89)"
	.elftype	@"ET_EXEC"


//--------------------- .nv.info                  --------------------------
	.section	.nv.info,"",@"SHT_CUDA_INFO"
	.align	4


	//----- nvinfo : EIATTR_REGCOUNT
	.align		4
        /*0000*/ 	.byte	0x04, 0x2f
        /*0002*/ 	.short	(.L_2 - .L_1)
	.align		4
.L_1:
        /*0004*/ 	.word	index@(triton__0d1d2d3d4de)
        /*0008*/ 	.word	0x00000028


	//----- nvinfo : EIATTR_MAX_STACK_SIZE
	.align		4
.L_2:
        /*000c*/ 	.byte	0x04, 0x23
        /*000e*/ 	.short	(.L_4 - .L_3)
	.align		4
.L_3:
        /*0010*/ 	.word	index@(triton__0d1d2d3d4de)
        /*0014*/ 	.word	0x00000000


	//----- nvinfo : EIATTR_MIN_STACK_SIZE
	.align		4
.L_4:
        /*0018*/ 	.byte	0x04, 0x12
        /*001a*/ 	.short	(.L_6 - .L_5)
	.align		4
.L_5:
        /*001c*/ 	.word	index@(triton__0d1d2d3d4de)
        /*0020*/ 	.word	0x00000000


	//----- nvinfo : EIATTR_FRAME_SIZE
	.align		4
.L_6:
        /*0024*/ 	.byte	0x04, 0x11
        /*0026*/ 	.short	(.L_8 - .L_7)
	.align		4
.L_7:
        /*0028*/ 	.word	index@(triton__0d1d2d3d4de)
        /*002c*/ 	.word	0x00000000
.L_8:


//--------------------- .nv.info.triton__0d1d2d3d4de --------------------------
	.section	.nv.info.triton__0d1d2d3d4de,"",@"SHT_CUDA_INFO"
	.align	4


	//----- nvinfo : EIATTR_CUDA_API_VERSION
	.align		4
        /*0000*/ 	.byte	0x04, 0x37
        /*0002*/ 	.short	(.L_10 - .L_9)
.L_9:
        /*0004*/ 	.word	0x0000007b


	//----- nvinfo : EIATTR_PARAM_CBANK
	.align		4
.L_10:
        /*0008*/ 	.byte	0x04, 0x0a
        /*000a*/ 	.short	(.L_12 - .L_11)
	.align		4
.L_11:
        /*000c*/ 	.word	index@(.nv.constant0.triton__0d1d2d3d4de)
        /*0010*/ 	.short	0x0160
        /*0012*/ 	.short	0x0024


	//----- nvinfo : EIATTR_CBANK_PARAM_SIZE
	.align		4
.L_12:
        /*0014*/ 	.byte	0x03, 0x19
        /*0016*/ 	.short	0x0024


	//----- nvinfo : EIATTR_KPARAM_INFO
	.align		4
        /*0018*/ 	.byte	0x04, 0x17
        /*001a*/ 	.short	(.L_14 - .L_13)
.L_13:
        /*001c*/ 	.word	0x00000000
        /*0020*/ 	.short	0x0004
        /*0022*/ 	.short	0x0020
        /*0024*/ 	.byte	0x00, 0xf0, 0x11, 0x00


	//----- nvinfo : EIATTR_KPARAM_INFO
	.align		4
.L_14:
        /*0028*/ 	.byte	0x04, 0x17
        /*002a*/ 	.short	(.L_16 - .L_15)
.L_15:
        /*002c*/ 	.word	0x00000000
        /*0030*/ 	.short	0x0003
        /*0032*/ 	.short	0x0018
        /*0034*/ 	.byte	0x00, 0xf0, 0x21, 0x00


	//----- nvinfo : EIATTR_KPARAM_INFO
	.align		4
.L_16:
        /*0038*/ 	.byte	0x04, 0x17
        /*003a*/ 	.short	(.L_18 - .L_17)
.L_17:
        /*003c*/ 	.word	0x00000000
        /*0040*/ 	.short	0x0002
        /*0042*/ 	.short	0x0010
        /*0044*/ 	.byte	0x00, 0xf0, 0x21, 0x00


	//----- nvinfo : EIATTR_KPARAM_INFO
	.align		4
.L_18:
        /*0048*/ 	.byte	0x04, 0x17
        /*004a*/ 	.short	(.L_20 - .L_19)
.L_19:
        /*004c*/ 	.word	0x00000000
        /*0050*/ 	.short	0x0001
        /*0052*/ 	.short	0x0008
        /*0054*/ 	.byte	0x00, 0xf0, 0x21, 0x00


	//----- nvinfo : EIATTR_KPARAM_INFO
	.align		4
.L_20:
        /*0058*/ 	.byte	0x04, 0x17
        /*005a*/ 	.short	(.L_22 - .L_21)
.L_21:
        /*005c*/ 	.word	0x00000000
        /*0060*/ 	.short	0x0000
        /*0062*/ 	.short	0x0000
        /*0064*/ 	.byte	0x00, 0xf0, 0x21, 0x00


	//----- nvinfo : EIATTR_MAXREG_COUNT
	.align		4
.L_22:
        /*0068*/ 	.byte	0x03, 0x1b
        /*006a*/ 	.short	0x00ff


	//----- nvinfo : EIATTR_EXIT_INSTR_OFFSETS
	.align		4
        /*006c*/ 	.byte	0x04, 0x1c
        /*006e*/ 	.short	(.L_24 - .L_23)


	//   ....[0]....
.L_23:
        /*0070*/ 	.word	0x00001860


	//   ....[1]....
        /*0074*/ 	.word	0x00001890


	//----- nvinfo : EIATTR_MAX_THREADS
	.align		4
.L_24:
        /*0078*/ 	.byte	0x04, 0x05
        /*007a*/ 	.short	(.L_26 - .L_25)
.L_25:
        /*007c*/ 	.word	0x00000080
        /*0080*/ 	.word	0x00000001
        /*0084*/ 	.word	0x00000001
.L_26:


//--------------------- .nv.rel.action            --------------------------
	.section	.nv.rel.action,"",@"SHT_CUDA_RELOCINFO"
	.align	8
	.sectionentsize	8
        /*0000*/ 	.byte	0x73, 0x00, 0x00, 0x00, 0x00, 0x00, 0x00, 0x00, 0x00, 0x00, 0x00, 0x11, 0x25, 0x00, 0x05, 0x36


//--------------------- .nv.constant0.triton__0d1d2d3d4de --------------------------
	.section	.nv.constant0.triton__0d1d2d3d4de,"a",@progbits
	.align	4
.nv.constant0.triton__0d1d2d3d4de:
	.zero		388


//--------------------- .text.triton__0d1d2d3d4de --------------------------
	.section	.text.triton__0d1d2d3d4de,"ax",@progbits
	.sectioninfo	@"SHI_REGISTERS=40"
	.align	128
        .global         triton__0d1d2d3d4de
        .type           triton__0d1d2d3d4de,@function
        .size           triton__0d1d2d3d4de,(.L_x_1 - triton__0d1d2d3d4de)
        .other          triton__0d1d2d3d4de,@"STO_CUDA_ENTRY STV_DEFAULT"
triton__0d1d2d3d4de:
.text.triton__0d1d2d3d4de:
[----:B------:R-:W-:-:S02]  /*0000*/  MOV R1, c[0x0][0x28] ;  /* 0x00000a0000017a02 */ /* 0x000fc40000000f00 */
[----:B------:R-:W0:Y:S01]  /*0010*/  S2R R0, SR_TID.X ;  /* 0x0000000000007919 */ /* 0x000e220000002100 */
[----:B------:R-:W-:Y:S01]  /*0020*/  MOV R30, 0x2 ;  /* 0x00000002001e7802 */ /* 0x000fe20000000f00 */
[----:B------:R-:W-:Y:S01]  /*0030*/  CS2R R12, SRZ ;  /* 0x00000000000c7805 */ /* 0x000fe2000001ff00 */
[----:B------:R-:W-:Y:S01]  /*0040*/  CS2R R14, SRZ ;  /* 0x00000000000e7805 */ /* 0x000fe2000001ff00 */
[----:B------:R-:W1:Y:S01]  /*0050*/  S2R R3, SR_CTAID.X ;  /* 0x0000000000037919 */ /* 0x000e620000002500 */
[----:B------:R-:W-:Y:S01]  /*0060*/  CS2R R16, SRZ ;  /* 0x0000000000107805 */ /* 0x000fe2000001ff00 */
[----:B------:R-:W-:Y:S01]  /*0070*/  ULDC.64 UR4, c[0x0][0x118] ;  /* 0x0000460000047ab9 */ /* 0x000fe20000000a00 */
[----:B0-----:R-:W-:-:S04]  /*0080*/  SHF.L.U32 R0, R0, 0x3, RZ ;  /* 0x0000000300007819 */ /* 0x001fc800000006ff */
[----:B------:R-:W-:-:S04]  /*0090*/  LOP3.LUT R0, R0, 0x3f8, RZ, 0xc0, !PT ;  /* 0x000003f800007812 */ /* 0x000fc800078ec0ff */
[----:B-1----:R-:W-:-:S04]  /*00a0*/  LEA R2, R3, R0, 0xa ;  /* 0x0000000003027211 */ /* 0x002fc800078e50ff */
[C---:B------:R-:W-:Y:S01]  /*00b0*/  ISETP.GE.AND P0, PT, R2.reuse, c[0x0][0x180], PT ;  /* 0x0000600002007a0c */ /* 0x040fe20003f06270 */
[----:B------:R-:W-:-:S05]  /*00c0*/  IMAD.HI R0, R2, 0x66666667, RZ ;  /* 0x6666666702007827 */ /* 0x000fca00078e02ff */
[----:B------:R-:W-:-:S04]  /*00d0*/  SHF.R.U32.HI R3, RZ, 0x1f, R0 ;  /* 0x0000001fff037819 */ /* 0x000fc80000011600 */
[----:B------:R-:W-:-:S05]  /*00e0*/  LEA.HI.SX32 R3, R0, R3, 0x16 ;  /* 0x0000000300037211 */ /* 0x000fca00078fb2ff */
[----:B------:R-:W-:-:S04]  /*00f0*/  IMAD R34, R3, -0xa00, R2 ;  /* 0xfffff60003227824 */ /* 0x000fc800078e0202 */
[----:B------:R-:W-:Y:S01]  /*0100*/  IMAD R27, R3, 0x1400, R34 ;  /* 0x00001400031b7824 */ /* 0x000fe200078e0222 */
[----:B------:R-:W-:-:S04]  /*0110*/  IADD3 R9, R34, 0xa00, RZ ;  /* 0x00000a0022097810 */ /* 0x000fc80007ffe0ff */
[----:B------:R-:W-:Y:S01]  /*0120*/  IADD3 R29, R27, 0xa00, RZ ;  /* 0x00000a001b1d7810 */ /* 0x000fe20007ffe0ff */
[----:B------:R-:W-:Y:S01]  /*0130*/  CS2R R18, SRZ ;  /* 0x0000000000127805 */ /* 0x000fe2000001ff00 */
[----:B------:R-:W-:Y:S01]  /*0140*/  IMAD.WIDE.U32 R8, R9, R30, c[0x0][0x168] ;  /* 0x00005a0009087625 */ /* 0x000fe200078e001e */
[----:B------:R-:W-:-:S03]  /*0150*/  CS2R R4, SRZ ;  /* 0x0000000000047805 */ /* 0x000fc6000001ff00 */
[CC--:B------:R-:W-:Y:S01]  /*0160*/  IMAD.WIDE R24, R29.reuse, R30.reuse, c[0x0][0x160] ;  /* 0x000058001d187625 */ /* 0x0c0fe200078e021e */
[----:B------:R-:W-:Y:S01]  /*0170*/  CS2R R6, SRZ ;  /* 0x0000000000067805 */ /* 0x000fe2000001ff00 */
[----:B------:R0:W2:Y:S02]  /*0180*/  @!P0 LDG.E.EL.128 R12, [R8.64] ;  /* 0x00000004080c8981 */ /* 0x0000a4000c2e1d00 */
[-C--:B------:R-:W-:Y:S02]  /*0190*/  IMAD.WIDE R28, R29, R30.reuse, c[0x0][0x170] ;  /* 0x00005c001d1c7625 */ /* 0x080fe400078e021e */
[----:B------:R-:W3:Y:S04]  /*01a0*/  @!P0 LDG.E.128 R16, [R24.64] ;  /* 0x0000000418108981 */ /* 0x000ee8000c1e1d00 */
[----:B------:R-:W4:Y:S01]  /*01b0*/  @!P0 LDG.E.128 R4, [R28.64] ;  /* 0x000000041c048981 */ /* 0x000f22000c1e1d00 */
[----:B------:R-:W-:Y:S01]  /*01c0*/  CS2R R20, SRZ ;  /* 0x0000000000147805 */ /* 0x000fe2000001ff00 */
[----:B------:R-:W-:Y:S01]  /*01d0*/  CS2R R22, SRZ ;  /* 0x0000000000167805 */ /* 0x000fe2000001ff00 */
[----:B0-----:R-:W-:Y:S01]  /*01e0*/  CS2R R8, SRZ ;  /* 0x0000000000087805 */ /* 0x001fe2000001ff00 */
[----:B------:R-:W-:Y:S01]  /*01f0*/  CS2R R10, SRZ ;  /* 0x00000000000a7805 */ /* 0x000fe2000001ff00 */
[----:B------:R-:W-:-:S04]  /*0200*/  IMAD.WIDE R34, R34, R30, c[0x0][0x168] ;  /* 0x00005a0022227625 */ /* 0x000fc800078e021e */
[----:B------:R-:W-:Y:S01]  /*0210*/  IMAD.WIDE R32, R27, R30, c[0x0][0x160] ;  /* 0x000058001b207625 */ /* 0x000fe200078e021e */
[----:B------:R0:W5:Y:S04]  /*0220*/  @!P0 LDG.E.EL.128 R8, [R34.64] ;  /* 0x0000000422088981 */ /* 0x000168000c2e1d00 */
[----:B------:R1:W5:Y:S01]  /*0230*/  @!P0 LDG.E.128 R20, [R32.64] ;  /* 0x0000000420148981 */ /* 0x000362000c1e1d00 */
[----:B------:R-:W-:Y:S02]  /*0240*/  MOV R26, 0x3789ca3c ;  /* 0x3789ca3c001a7802 */ /* 0x000fe40000000f00 */
[----:B0-----:R-:W-:Y:S02]  /*0250*/  MOV R35, 0xb9f560b9 ;  /* 0xb9f560b900237802 */ /* 0x001fe40000000f00 */
[----:B-1----:R-:W-:-:S02]  /*0260*/  MOV R32, 0xb9f560b9 ;  /* 0xb9f560b900207802 */ /* 0x002fc40000000f00 */
[----:B------:R-:W-:Y:S02]  /*0270*/  MOV R33, 0x3789ca3c ;  /* 0x3789ca3c00217802 */ /* 0x000fe40000000f00 */
[----:B------:R-:W-:Y:S01]  /*0280*/  MOV R37, 0xb9f560b9 ;  /* 0xb9f560b900257802 */ /* 0x000fe20000000f00 */
[----:B--2---:R-:W-:Y:S02]  /*0290*/  HADD2.F32 R3, -RZ, R13.H1_H1 ;  /* 0x3000000dff037230 */ /* 0x004fe40000004100 */
[----:B---3--:R-:W-:Y:S02]  /*02a0*/  HADD2.F32 R0, -RZ, R17.H1_H1 ;  /* 0x30000011ff007230 */ /* 0x008fe40000004100 */
[----:B----4-:R-:W-:-:S03]  /*02b0*/  HADD2.F32 R29, -RZ, R5.H1_H1 ;  /* 0x30000005ff1d7230 */ /* 0x010fc60000004100 */
[----:B------:R-:W-:Y:S01]  /*02c0*/  FADD R0, R0, R3 ;  /* 0x0000000300007221 */ /* 0x000fe20000000000 */
[----:B------:R-:W-:Y:S02]  /*02d0*/  HADD2.F32 R3, -RZ, R14.H1_H1 ;  /* 0x3000000eff037230 */ /* 0x000fe40000004100 */
[----:B------:R-:W-:Y:S01]  /*02e0*/  HADD2.F32 R28, -RZ, R6.H1_H1 ;  /* 0x30000006ff1c7230 */ /* 0x000fe20000004100 */
[----:B------:R-:W-:Y:S01]  /*02f0*/  FFMA R29, R29, 0.125, R0 ;  /* 0x3e0000001d1d7823 */ /* 0x000fe20000000000 */
[----:B------:R-:W-:-:S03]  /*0300*/  HADD2.F32 R0, -RZ, R18.H1_H1 ;  /* 0x30000012ff007230 */ /* 0x000fc60000004100 */
[----:B------:R-:W-:Y:S02]  /*0310*/  FMUL R24, R29, 0.70710676908493041992 ;  /* 0x3f3504f31d187820 */ /* 0x000fe40000400000 */
[----:B------:R-:W-:Y:S02]  /*0320*/  FADD R25, R0, R3 ;  /* 0x0000000300197221 */ /* 0x000fe40000000000 */
[----:B------:R-:W-:Y:S02]  /*0330*/  FADD.FTZ R3, |R24|, -RZ ;  /* 0x800000ff18037221 */ /* 0x000fe40000010200 */
[----:B------:R-:W-:-:S03]  /*0340*/  FFMA R28, R28, 0.125, R25 ;  /* 0x3e0000001c1c7823 */ /* 0x000fc60000000019 */
[----:B------:R-:W-:Y:S01]  /*0350*/  FSETP.GE.AND P1, PT, R3, 1.0029599666595458984, PT ;  /* 0x3f8060fe0300780b */ /* 0x000fe20003f26000 */
[----:B------:R-:W-:-:S04]  /*0360*/  FMUL R25, R28, 0.70710676908493041992 ;  /* 0x3f3504f31c197820 */ /* 0x000fc80000400000 */
[----:B------:R-:W-:-:S05]  /*0370*/  FADD.FTZ R0, |R25|, -RZ ;  /* 0x800000ff19007221 */ /* 0x000fca0000010200 */
[----:B------:R-:W-:-:S03]  /*0380*/  FSETP.GE.AND P2, PT, R0, 1.0029599666595458984, PT ;  /* 0x3f8060fe0000780b */ /* 0x000fc60003f46000 */
[----:B------:R-:W-:Y:S01]  /*0390*/  @!P1 MOV R26, 0x38b1e96a ;  /* 0x38b1e96a001a9802 */ /* 0x000fe20000000f00 */
[----:B------:R-:W-:Y:S01]  /*03a0*/  @!P1 FMUL R3, R24, R24 ;  /* 0x0000001818039220 */ /* 0x000fe20000400000 */
[----:B------:R-:W-:-:S05]  /*03b0*/  @!P1 MOV R32, 0xba574d20 ;  /* 0xba574d2000209802 */ /* 0x000fca0000000f00 */
[----:B------:R-:W-:Y:S01]  /*03c0*/  FFMA.FTZ R31, R3, R26, R32 ;  /* 0x0000001a031f7223 */ /* 0x000fe20000010020 */
[----:B------:R-:W-:Y:S02]  /*03d0*/  MOV R26, 0x3bac840b ;  /* 0x3bac840b001a7802 */ /* 0x000fe40000000f00 */
[----:B------:R-:W-:Y:S01]  /*03e0*/  @!P1 MOV R26, 0x3baad5ea ;  /* 0x3baad5ea001a9802 */ /* 0x000fe20000000f00 */
[----:B------:R-:W-:Y:S01]  /*03f0*/  @!P2 FMUL R0, R25, R25 ;  /* 0x000000191900a220 */ /* 0x000fe20000400000 */
[----:B------:R-:W-:Y:S02]  /*0400*/  @!P2 MOV R33, 0x38b1e96a ;  /* 0x38b1e96a0021a802 */ /* 0x000fe40000000f00 */
[----:B------:R-:W-:Y:S01]  /*0410*/  @!P2 MOV R35, 0xba574d20 ;  /* 0xba574d200023a802 */ /* 0x000fe20000000f00 */
[----:B------:R-:W-:Y:S01]  /*0420*/  FFMA.FTZ R31, R31, R3, R26 ;  /* 0x000000031f1f7223 */ /* 0x000fe2000001001a */
[----:B------:R-:W-:Y:S02]  /*0430*/  MOV R26, 0xbd0c8162 ;  /* 0xbd0c8162001a7802 */ /* 0x000fe40000000f00 */
[----:B------:R-:W-:Y:S01]  /*0440*/  @!P1 MOV R26, 0xbcdc1be7 ;  /* 0xbcdc1be7001a9802 */ /* 0x000fe20000000f00 */
[----:B------:R-:W-:Y:S01]  /*0450*/  FFMA.FTZ R32, R0, R33, R35 ;  /* 0x0000002100207223 */ /* 0x000fe20000010023 */
[----:B------:R-:W-:Y:S01]  /*0460*/  MOV R33, 0x3bac840b ;  /* 0x3bac840b00217802 */ /* 0x000fe20000000f00 */
[----:B------:R-:W-:Y:S01]  /*0470*/  IMAD.WIDE R34, R27, R30, c[0x0][0x170] ;  /* 0x00005c001b227625 */ /* 0x000fe200078e021e */
[----:B------:R-:W-:Y:S01]  /*0480*/  @!P2 MOV R33, 0x3baad5ea ;  /* 0x3baad5ea0021a802 */ /* 0x000fe20000000f00 */
[----:B------:R-:W-:Y:S01]  /*0490*/  FFMA.FTZ R31, R31, R3, R26 ;  /* 0x000000031f1f7223 */ /* 0x000fe2000001001a */
[----:B------:R-:W-:Y:S01]  /*04a0*/  MOV R26, 0x3e1cf906 ;  /* 0x3e1cf906001a7802 */ /* 0x000fe20000000f00 */
[----:B------:R-:W-:Y:S01]  /*04b0*/  HADD2.F32 R30, -RZ, R7.H1_H1 ;  /* 0x30000007ff1e7230 */ /* 0x000fe20000004100 */
[----:B------:R-:W-:Y:S01]  /*04c0*/  @!P1 MOV R26, 0x3de718af ;  /* 0x3de718af001a9802 */ /* 0x000fe20000000f00 */
[----:B------:R-:W-:Y:S01]  /*04d0*/  FFMA.FTZ R32, R32, R0, R33 ;  /* 0x0000000020207223 */ /* 0x000fe20000010021 */
[----:B------:R-:W-:-:S02]  /*04e0*/  MOV R33, 0xbd0c8162 ;  /* 0xbd0c816200217802 */ /* 0x000fc40000000f00 */
[----:B------:R-:W-:Y:S01]  /*04f0*/  @!P2 MOV R33, 0xbcdc1be7 ;  /* 0xbcdc1be70021a802 */ /* 0x000fe20000000f00 */
[-C--:B------:R-:W-:Y:S01]  /*0500*/  FFMA.FTZ R31, R31, R3.reuse, R26 ;  /* 0x000000031f1f7223 */ /* 0x080fe2000001001a */
[----:B------:R-:W-:Y:S02]  /*0510*/  MOV R26, 0x3f6a937e ;  /* 0x3f6a937e001a7802 */ /* 0x000fe40000000f00 */
[----:B------:R-:W-:Y:S01]  /*0520*/  @!P1 MOV R26, 0xbec093ac ;  /* 0xbec093ac001a9802 */ /* 0x000fe20000000f00 */
[----:B------:R-:W-:Y:S01]  /*0530*/  FFMA.FTZ R32, R32, R0, R33 ;  /* 0x0000000020207223 */ /* 0x000fe20000010021 */
[----:B------:R-:W-:Y:S02]  /*0540*/  MOV R33, 0x3e1cf906 ;  /* 0x3e1cf90600217802 */ /* 0x000fe40000000f00 */
[----:B------:R-:W-:Y:S01]  /*0550*/  @!P2 MOV R33, 0x3de718af ;  /* 0x3de718af0021a802 */ /* 0x000fe20000000f00 */
[----:B------:R-:W-:Y:S01]  /*0560*/  FFMA.FTZ R31, R31, R3, R26 ;  /* 0x000000031f1f7223 */ /* 0x000fe2000001001a */
[----:B------:R-:W-:-:S02]  /*0570*/  MOV R26, 0x3f20d842 ;  /* 0x3f20d842001a7802 */ /* 0x000fc40000000f00 */
[----:B------:R-:W-:Y:S01]  /*0580*/  @!P1 MOV R26, 0x3e0375d3 ;  /* 0x3e0375d3001a9802 */ /* 0x000fe20000000f00 */
[----:B------:R-:W-:Y:S01]  /*0590*/  FFMA.FTZ R32, R32, R0, R33 ;  /* 0x0000000020207223 */ /* 0x000fe20000010021 */
[----:B------:R-:W-:Y:S02]  /*05a0*/  MOV R33, 0x3f6a937e ;  /* 0x3f6a937e00217802 */ /* 0x000fe40000000f00 */
[----:B------:R-:W-:Y:S01]  /*05b0*/  @!P2 MOV R33, 0xbec093ac ;  /* 0xbec093ac0021a802 */ /* 0x000fe20000000f00 */
[----:B------:R-:W-:Y:S01]  /*05c0*/  FFMA.FTZ R26, R31, R3, R26 ;  /* 0x000000031f1a7223 */ /* 0x000fe2000001001a */
[----:B------:R-:W-:Y:S02]  /*05d0*/  FSEL R3, -R3, R24, P1 ;  /* 0x0000001803037208 */ /* 0x000fe40000800100 */
[----:B------:R-:W-:Y:S01]  /*05e0*/  MOV R31, 0x3f20d842 ;  /* 0x3f20d842001f7802 */ /* 0x000fe20000000f00 */
[----:B------:R-:W-:Y:S01]  /*05f0*/  FFMA.FTZ R32, R32, R0, R33 ;  /* 0x0000000020207223 */ /* 0x000fe20000010021 */
[----:B------:R-:W-:Y:S01]  /*0600*/  @!P2 MOV R31, 0x3e0375d3 ;  /* 0x3e0375d3001fa802 */ /* 0x000fe20000000f00 */
[----:B------:R-:W-:-:S04]  /*0610*/  FFMA.FTZ R3, R26, R3, R3 ;  /* 0x000000031a037223 */ /* 0x000fc80000010003 */
[----:B------:R-:W-:Y:S01]  /*0620*/  FFMA.FTZ R31, R32, R0, R31 ;  /* 0x00000000201f7223 */ /* 0x000fe2000001001f */
[----:B------:R-:W0:Y:S01]  /*0630*/  @P1 MUFU.EX2 R26, R3 ;  /* 0x00000003001a1308 */ /* 0x000e220000000800 */
[----:B------:R-:W-:-:S05]  /*0640*/  FSEL R0, -R0, R25, P2 ;  /* 0x0000001900007208 */ /* 0x000fca0001000100 */
[----:B------:R-:W-:-:S04]  /*0650*/  FFMA.FTZ R0, R31, R0, R0 ;  /* 0x000000001f007223 */ /* 0x000fc80000010000 */
[----:B------:R-:W1:Y:S01]  /*0660*/  @P2 MUFU.EX2 R32, R0 ;  /* 0x0000000000202308 */ /* 0x000e620000000800 */
[----:B0-----:R-:W-:Y:S02]  /*0670*/  @P1 FADD R31, -R26, 1 ;  /* 0x3f8000001a1f1421 */ /* 0x001fe40000000100 */
[----:B------:R-:W-:-:S03]  /*0680*/  CS2R R26, SRZ ;  /* 0x00000000001a7805 */ /* 0x000fc6000001ff00 */
[----:B------:R-:W-:Y:S01]  /*0690*/  @P1 LOP3.LUT R3, R31, 0x80000000, R24, 0xf8, !PT ;  /* 0x800000001f031812 */ /* 0x000fe200078ef818 */
[----:B------:R-:W-:Y:S02]  /*06a0*/  HADD2.F32 R31, -RZ, R15.H1_H1 ;  /* 0x3000000fff1f7230 */ /* 0x000fe40000004100 */
[----:B------:R-:W-:Y:S01]  /*06b0*/  HADD2.F32 R24, -RZ, R19.H1_H1 ;  /* 0x30000013ff187230 */ /* 0x000fe20000004100 */
[----:B-1----:R-:W-:-:S04]  /*06c0*/  @P2 FADD R32, -R32, 1 ;  /* 0x3f80000020202421 */ /* 0x002fc80000000100 */
[----:B------:R-:W-:Y:S01]  /*06d0*/  FADD R31, R24, R31 ;  /* 0x0000001f181f7221 */ /* 0x000fe20000000000 */
[----:B------:R-:W-:Y:S01]  /*06e0*/  @P2 LOP3.LUT R0, R32, 0x80000000, R25, 0xf8, !PT ;  /* 0x8000000020002812 */ /* 0x000fe200078ef819 */
[----:B------:R-:W-:Y:S02]  /*06f0*/  HADD2.F32 R32, -RZ, R12.H0_H0 ;  /* 0x2000000cff207230 */ /* 0x000fe40000004100 */
[----:B------:R-:W-:Y:S01]  /*0700*/  FFMA R30, R30, 0.125, R31 ;  /* 0x3e0000001e1e7823 */ /* 0x000fe2000000001f */
[----:B------:R-:W-:Y:S01]  /*0710*/  HADD2.F32 R31, -RZ, R16.H0_H0 ;  /* 0x20000010ff1f7230 */ /* 0x000fe20000004100 */
[----:B------:R-:W-:Y:S02]  /*0720*/  CS2R R24, SRZ ;  /* 0x0000000000187805 */ /* 0x000fe4000001ff00 */
[----:B------:R-:W-:Y:S02]  /*0730*/  FMUL R33, R30, 0.70710676908493041992 ;  /* 0x3f3504f31e217820 */ /* 0x000fe40000400000 */
[----:B------:R-:W-:Y:S01]  /*0740*/  FADD R36, R31, R32 ;  /* 0x000000201f247221 */ /* 0x000fe20000000000 */
[----:B------:R-:W-:Y:S01]  /*0750*/  HADD2.F32 R31, -RZ, R12.H1_H1 ;  /* 0x3000000cff1f7230 */ /* 0x000fe20000004100 */
[----:B------:R-:W-:Y:S01]  /*0760*/  FADD.FTZ R12, |R33|, -RZ ;  /* 0x800000ff210c7221 */ /* 0x000fe20000010200 */
[----:B------:R0:W2:Y:S01]  /*0770*/  @!P0 LDG.E.128 R24, [R34.64] ;  /* 0x0000000422188981 */ /* 0x0000a2000c1e1d00 */
[----:B------:R-:W-:Y:S01]  /*0780*/  HADD2.F32 R32, -RZ, R16.H1_H1 ;  /* 0x30000010ff207230 */ /* 0x000fe20000004100 */
[----:B------:R-:W-:Y:S01]  /*0790*/  FADD R0, R0, 1 ;  /* 0x3f80000000007421 */ /* 0x000fe20000000000 */
[----:B------:R-:W-:Y:S01]  /*07a0*/  HADD2.F32 R17, -RZ, R17.H0_H0 ;  /* 0x20000011ff117230 */ /* 0x000fe20000004100 */
[----:B------:R-:W-:Y:S01]  /*07b0*/  FSETP.GE.AND P1, PT, R12, 1.0029599666595458984, PT ;  /* 0x3f8060fe0c00780b */ /* 0x000fe20003f26000 */
[----:B------:R-:W-:Y:S01]  /*07c0*/  HADD2.F32 R18, -RZ, R18.H0_H0 ;  /* 0x20000012ff127230 */ /* 0x000fe20000004100 */
[----:B------:R-:W-:Y:S01]  /*07d0*/  FADD R32, R32, R31 ;  /* 0x0000001f20207221 */ /* 0x000fe20000000000 */
[----:B------:R-:W-:Y:S01]  /*07e0*/  HADD2.F32 R31, -RZ, R4.H0_H0 ;  /* 0x20000004ff1f7230 */ /* 0x000fe20000004100 */
[----:B------:R-:W-:Y:S01]  /*07f0*/  FMUL R30, R30, 0.5 ;  /* 0x3f0000001e1e7820 */ /* 0x000fe20000400000 */
[----:B------:R-:W-:Y:S01]  /*0800*/  HADD2.F32 R6, -RZ, R6.H0_H0 ;  /* 0x20000006ff067230 */ /* 0x000fe20000004100 */
[----:B0-----:R-:W-:Y:S01]  /*0810*/  MOV R35, 0x3789ca3c ;  /* 0x3789ca3c00237802 */ /* 0x001fe20000000f00 */
[----:B-----5:R-:W-:Y:S01]  /*0820*/  HADD2.F32 R34, -RZ, R8.H1_H1 ;  /* 0x30000008ff227230 */ /* 0x020fe20000004100 */
[----:B------:R-:W-:Y:S01]  /*0830*/  FFMA R31, R31, 0.125, R36 ;  /* 0x3e0000001f1f7823 */ /* 0x000fe20000000024 */
[----:B------:R-:W-:Y:S01]  /*0840*/  MOV R36, 0xb9f560b9 ;  /* 0xb9f560b900247802 */ /* 0x000fe20000000f00 */
[----:B------:R-:W-:Y:S01]  /*0850*/  HADD2.F32 R19, -RZ, R19.H0_H0 ;  /* 0x20000013ff137230 */ /* 0x000fe20000004100 */
[----:B------:R-:W-:-:S02]  /*0860*/  FMUL R29, R29, 0.5 ;  /* 0x3f0000001d1d7820 */ /* 0x000fc40000400000 */
[----:B------:R-:W-:Y:S01]  /*0870*/  @!P1 MOV R35, 0x38b1e96a ;  /* 0x38b1e96a00239802 */ /* 0x000fe20000000f00 */
[----:B------:R-:W-:Y:S01]  /*0880*/  @!P1 FMUL R12, R33, R33 ;  /* 0x00000021210c9220 */ /* 0x000fe20000400000 */
[----:B------:R-:W-:-:S05]  /*0890*/  @!P1 MOV R37, 0xba574d20 ;  /* 0xba574d2000259802 */ /* 0x000fca0000000f00 */
[----:B------:R-:W-:Y:S01]  /*08a0*/  FFMA.FTZ R16, R12, R35, R37 ;  /* 0x000000230c107223 */ /* 0x000fe20000010025 */
[----:B------:R-:W-:Y:S01]  /*08b0*/  MOV R35, 0x3bac840b ;  /* 0x3bac840b00237802 */ /* 0x000fe20000000f00 */
[----:B------:R-:W-:Y:S01]  /*08c0*/  HADD2.F32 R37, -RZ, R10.H1_H1 ;  /* 0x3000000aff257230 */ /* 0x000fe20000004100 */
[----:B------:R-:W-:-:S05]  /*08d0*/  @!P1 MOV R35, 0x3baad5ea ;  /* 0x3baad5ea00239802 */ /* 0x000fca0000000f00 */
[----:B------:R-:W-:Y:S01]  /*08e0*/  FFMA.FTZ R16, R16, R12, R35 ;  /* 0x0000000c10107223 */ /* 0x000fe20000010023 */
[----:B------:R-:W-:Y:S02]  /*08f0*/  MOV R35, 0xbd0c8162 ;  /* 0xbd0c816200237802 */ /* 0x000fe40000000f00 */
        /* <DEDUP_REMOVED lines=11> */
[----:B------:R-:W-:-:S05]  /*09b0*/  FSEL R35, -R12, R33, P1 ;  /* 0x000000210c237208 */ /* 0x000fca0000800100 */
[----:B------:R-:W-:Y:S01]  /*09c0*/  FFMA.FTZ R12, R16, R35, R35 ;  /* 0x00000023100c7223 */ /* 0x000fe20000010023 */
[----:B------:R-:W-:-:S03]  /*09d0*/  HADD2.F32 R35, -RZ, R9.H0_H0 ;  /* 0x20000009ff237230 */ /* 0x000fc60000004100 */
[----:B------:R-:W0:Y:S02]  /*09e0*/  @P1 MUFU.EX2 R16, R12 ;  /* 0x0000000c00101308 */ /* 0x000e240000000800 */
[----:B0-----:R-:W-:-:S05]  /*09f0*/  @P1 FADD R16, -R16, 1 ;  /* 0x3f80000010101421 */ /* 0x001fca0000000100 */
[----:B------:R-:W-:Y:S01]  /*0a00*/  @P1 LOP3.LUT R12, R16, 0x80000000, R33, 0xf8, !PT ;  /* 0x80000000100c1812 */ /* 0x000fe200078ef821 */
[----:B------:R-:W-:Y:S02]  /*0a10*/  HADD2.F32 R33, -RZ, R8.H0_H0 ;  /* 0x20000008ff217230 */ /* 0x000fe40000004100 */
[--C-:B------:R-:W-:Y:S02]  /*0a20*/  HADD2.F32 R16, -RZ, R20.reuse.H0_H0 ;  /* 0x20000014ff107230 */ /* 0x100fe40000004100 */
[----:B------:R-:W-:Y:S02]  /*0a30*/  HADD2.F32 R8, -RZ, R9.H1_H1 ;  /* 0x30000009ff087230 */ /* 0x000fe40000004100 */
[----:B------:R-:W-:Y:S01]  /*0a40*/  HADD2.F32 R9, -RZ, R20.H1_H1 ;  /* 0x30000014ff097230 */ /* 0x000fe20000004100 */
[----:B------:R-:W-:Y:S01]  /*0a50*/  FADD R16, R16, R33 ;  /* 0x0000002110107221 */ /* 0x000fe20000000000 */
[--C-:B------:R-:W-:Y:S02]  /*0a60*/  HADD2.F32 R20, -RZ, R21.reuse.H0_H0 ;  /* 0x20000015ff147230 */ /* 0x100fe40000004100 */
[----:B------:R-:W-:Y:S01]  /*0a70*/  HADD2.F32 R33, -RZ, R21.H1_H1 ;  /* 0x30000015ff217230 */ /* 0x000fe20000004100 */
[----:B------:R-:W-:-:S02]  /*0a80*/  FADD R9, R9, R34 ;  /* 0x0000002209097221 */ /* 0x000fc40000000000 */
[----:B------:R-:W-:Y:S01]  /*0a90*/  FADD R21, R20, R35 ;  /* 0x0000002314157221 */ /* 0x000fe20000000000 */
[----:B------:R-:W-:Y:S01]  /*0aa0*/  HADD2.F32 R20, -RZ, R22.H0_H0 ;  /* 0x20000016ff147230 */ /* 0x000fe20000004100 */
[----:B------:R-:W-:Y:S01]  /*0ab0*/  FADD R8, R33, R8 ;  /* 0x0000000821087221 */ /* 0x000fe20000000000 */
[----:B------:R-:W-:Y:S02]  /*0ac0*/  HADD2.F32 R33, -RZ, R10.H0_H0 ;  /* 0x2000000aff217230 */ /* 0x000fe40000004100 */
[----:B------:R-:W-:Y:S02]  /*0ad0*/  HADD2.F32 R22, -RZ, R22.H1_H1 ;  /* 0x30000016ff167230 */ /* 0x000fe40000004100 */
[----:B------:R-:W-:Y:S01]  /*0ae0*/  HADD2.F32 R35, -RZ, R4.H1_H1 ;  /* 0x30000004ff237230 */ /* 0x000fe20000004100 */
[----:B------:R-:W-:Y:S01]  /*0af0*/  FADD R20, R20, R33 ;  /* 0x0000002114147221 */ /* 0x000fe20000000000 */
[----:B------:R-:W-:Y:S01]  /*0b00*/  FMUL R33, R31, 0.70710676908493041992 ;  /* 0x3f3504f31f217820 */ /* 0x000fe20000400000 */
[----:B------:R-:W-:Y:S01]  /*0b10*/  FADD R22, R22, R37 ;  /* 0x0000002516167221 */ /* 0x000fe20000000000 */
[----:B------:R-:W-:Y:S01]  /*0b20*/  MOV R37, 0xb9f560b9 ;  /* 0xb9f560b900257802 */ /* 0x000fe20000000f00 */
[----:B------:R-:W-:Y:S01]  /*0b30*/  FFMA R10, R35, 0.125, R32 ;  /* 0x3e000000230a7823 */ /* 0x000fe20000000020 */
[----:B------:R-:W-:Y:S01]  /*0b40*/  FADD.FTZ R34, |R33|, -RZ ;  /* 0x800000ff21227221 */ /* 0x000fe20000010200 */
[----:B------:R-:W-:Y:S01]  /*0b50*/  MOV R35, 0x3789ca3c ;  /* 0x3789ca3c00237802 */ /* 0x000fe20000000f00 */
[----:B------:R-:W-:-:S03]  /*0b60*/  FMUL R31, R31, 0.5 ;  /* 0x3f0000001f1f7820 */ /* 0x000fc60000400000 */
[----:B------:R-:W-:-:S13]  /*0b70*/  FSETP.GE.AND P1, PT, R34, 1.0029599666595458984, PT ;  /* 0x3f8060fe2200780b */ /* 0x000fda0003f26000 */
[----:B------:R-:W-:Y:S01]  /*0b80*/  @!P1 MOV R35, 0x38b1e96a ;  /* 0x38b1e96a00239802 */ /* 0x000fe20000000f00 */
[----:B------:R-:W-:Y:S01]  /*0b90*/  @!P1 FMUL R34, R33, R33 ;  /* 0x0000002121229220 */ /* 0x000fe20000400000 */
        /* <DEDUP_REMOVED lines=17> */
[----:B------:R-:W-:Y:S01]  /*0cb0*/  FSEL R35, -R34, R33, P1 ;  /* 0x0000002122237208 */ /* 0x000fe20000800100 */
[----:B------:R-:W-:-:S04]  /*0cc0*/  HADD2.F32 R34, -RZ, R13.H0_H0 ;  /* 0x2000000dff227230 */ /* 0x000fc80000004100 */
[----:B------:R-:W-:Y:S01]  /*0cd0*/  FFMA.FTZ R4, R4, R35, R35 ;  /* 0x0000002304047223 */ /* 0x000fe20000010023 */
[----:B------:R-:W-:Y:S01]  /*0ce0*/  FADD R17, R17, R34 ;  /* 0x0000002211117221 */ /* 0x000fe20000000000 */
[----:B------:R-:W-:Y:S01]  /*0cf0*/  MOV R34, 0x3789ca3c ;  /* 0x3789ca3c00227802 */ /* 0x000fe20000000f00 */
[----:B------:R-:W-:Y:S01]  /*0d00*/  HADD2.F32 R35, -RZ, R14.H0_H0 ;  /* 0x2000000eff237230 */ /* 0x000fe20000004100 */
[----:B------:R-:W0:Y:S01]  /*0d10*/  @P1 MUFU.EX2 R32, R4 ;  /* 0x0000000400201308 */ /* 0x000e220000000800 */
[----:B------:R-:W-:-:S03]  /*0d20*/  HADD2.F32 R14, -RZ, R5.H0_H0 ;  /* 0x20000005ff0e7230 */ /* 0x000fc60000004100 */
[----:B------:R-:W-:Y:S01]  /*0d30*/  FADD R35, R18, R35 ;  /* 0x0000002312237221 */ /* 0x000fe20000000000 */
[----:B------:R-:W-:Y:S01]  /*0d40*/  HADD2.F32 R18, -RZ, R11.H0_H0 ;  /* 0x2000000bff127230 */ /* 0x000fe20000004100 */
[----:B------:R-:W-:Y:S01]  /*0d50*/  FFMA R5, R14, 0.125, R17 ;  /* 0x3e0000000e057823 */ /* 0x000fe20000000011 */
[--C-:B------:R-:W-:Y:S01]  /*0d60*/  HADD2.F32 R17, -RZ, R23.reuse.H0_H0 ;  /* 0x20000017ff117230 */ /* 0x100fe20000004100 */
[----:B------:R-:W-:Y:S01]  /*0d70*/  FFMA R6, R6, 0.125, R35 ;  /* 0x3e00000006067823 */ /* 0x000fe20000000023 */
[----:B------:R-:W-:Y:S01]  /*0d80*/  HADD2.F32 R23, -RZ, R23.H1_H1 ;  /* 0x30000017ff177230 */ /* 0x000fe20000004100 */
[----:B------:R-:W-:Y:S01]  /*0d90*/  FMUL R14, R5, 0.70710676908493041992 ;  /* 0x3f3504f3050e7820 */ /* 0x000fe20000400000 */
[----:B------:R-:W-:Y:S01]  /*0da0*/  MOV R35, 0xb9f560b9 ;  /* 0xb9f560b900237802 */ /* 0x000fe20000000f00 */
[----:B------:R-:W-:Y:S01]  /*0db0*/  FADD R17, R17, R18 ;  /* 0x0000001211117221 */ /* 0x000fe20000000000 */
[----:B------:R-:W-:Y:S01]  /*0dc0*/  HADD2.F32 R18, -RZ, R11.H1_H1 ;  /* 0x3000000bff127230 */ /* 0x000fe20000004100 */
[----:B------:R-:W-:Y:S01]  /*0dd0*/  FMUL R5, R5, 0.5 ;  /* 0x3f00000005057820 */ /* 0x000fe20000400000 */
[----:B0-----:R-:W-:-:S03]  /*0de0*/  @P1 FADD R32, -R32, 1 ;  /* 0x3f80000020201421 */ /* 0x001fc60000000100 */
[----:B------:R-:W-:Y:S01]  /*0df0*/  FADD R11, R23, R18 ;  /* 0x00000012170b7221 */ /* 0x000fe20000000000 */
[----:B------:R-:W-:Y:S02]  /*0e00*/  MOV R18, 0x3789ca3c ;  /* 0x3789ca3c00127802 */ /* 0x000fe40000000f00 */
[----:B------:R-:W-:Y:S01]  /*0e10*/  @P1 LOP3.LUT R4, R32, 0x80000000, R33, 0xf8, !PT ;  /* 0x8000000020041812 */ /* 0x000fe200078ef821 */
[C---:B------:R-:W-:Y:S01]  /*0e20*/  FMUL R32, R10.reuse, 0.70710676908493041992 ;  /* 0x3f3504f30a207820 */ /* 0x040fe20000400000 */
[----:B------:R-:W-:Y:S01]  /*0e30*/  MOV R23, 0x3789ca3c ;  /* 0x3789ca3c00177802 */ /* 0x000fe20000000f00 */
[----:B------:R-:W-:Y:S02]  /*0e40*/  FMUL R10, R10, 0.5 ;  /* 0x3f0000000a0a7820 */ /* 0x000fe40000400000 */
[----:B------:R-:W-:Y:S01]  /*0e50*/  FADD.FTZ R33, |R32|, -RZ ;  /* 0x800000ff20217221 */ /* 0x000fe20000010200 */
[----:B------:R-:W-:-:S04]  /*0e60*/  FADD R4, R4, 1 ;  /* 0x3f80000004047421 */ /* 0x000fc80000000000 */
[----:B------:R-:W-:Y:S01]  /*0e70*/  FSETP.GE.AND P1, PT, R33, 1.0029599666595458984, PT ;  /* 0x3f8060fe2100780b */ /* 0x000fe20003f26000 */
[----:B------:R-:W-:-:S12]  /*0e80*/  FMUL R31, R31, R4 ;  /* 0x000000041f1f7220 */ /* 0x000fd80000400000 */
[----:B------:R-:W-:Y:S01]  /*0e90*/  @!P1 MOV R34, 0x38b1e96a ;  /* 0x38b1e96a00229802 */ /* 0x000fe20000000f00 */
[----:B------:R-:W-:Y:S01]  /*0ea0*/  @!P1 FMUL R33, R32, R32 ;  /* 0x0000002020219220 */ /* 0x000fe20000400000 */
[----:B------:R-:W-:-:S05]  /*0eb0*/  @!P1 MOV R36, 0xba574d20 ;  /* 0xba574d2000249802 */ /* 0x000fca0000000f00 */
[----:B------:R-:W-:Y:S01]  /*0ec0*/  FFMA.FTZ R13, R33, R34, R36 ;  /* 0x00000022210d7223 */ /* 0x000fe20000010024 */
[----:B------:R-:W-:Y:S01]  /*0ed0*/  MOV R34, 0x3bac840b ;  /* 0x3bac840b00227802 */ /* 0x000fe20000000f00 */
[----:B------:R-:W-:Y:S01]  /*0ee0*/  HADD2.F32 R36, -RZ, R7.H0_H0 ;  /* 0x20000007ff247230 */ /* 0x000fe20000004100 */
        /* <DEDUP_REMOVED lines=16> */
[----:B------:R-:W-:-:S03]  /*0ff0*/  MOV R34, 0xb9f560b9 ;  /* 0xb9f560b900227802 */ /* 0x000fc60000000f00 */
[----:B------:R-:W0:Y:S02]  /*1000*/  @P1 MUFU.EX2 R33, R13 ;  /* 0x0000000d00211308 */ /* 0x000e240000000800 */
[----:B0-----:R-:W-:-:S05]  /*1010*/  @P1 FADD R33, -R33, 1 ;  /* 0x3f80000021211421 */ /* 0x001fca0000000100 */
[----:B------:R-:W-:Y:S01]  /*1020*/  @P1 LOP3.LUT R13, R33, 0x80000000, R32, 0xf8, !PT ;  /* 0x80000000210d1812 */ /* 0x000fe200078ef820 */
[----:B------:R-:W-:Y:S01]  /*1030*/  FADD.FTZ R33, |R14|, -RZ ;  /* 0x800000ff0e217221 */ /* 0x000fe20000010200 */
[----:B------:R-:W-:Y:S01]  /*1040*/  HADD2.F32 R32, -RZ, R15.H0_H0 ;  /* 0x2000000fff207230 */ /* 0x000fe20000004100 */
[C---:B------:R-:W-:Y:S01]  /*1050*/  FMUL R15, R6.reuse, 0.70710676908493041992 ;  /* 0x3f3504f3060f7820 */ /* 0x040fe20000400000 */
[----:B------:R-:W-:Y:S01]  /*1060*/  FMUL R6, R6, 0.5 ;  /* 0x3f00000006067820 */ /* 0x000fe20000400000 */
[----:B------:R-:W-:Y:S01]  /*1070*/  FADD R13, R13, 1 ;  /* 0x3f8000000d0d7421 */ /* 0x000fe20000000000 */
[----:B------:R-:W-:Y:S01]  /*1080*/  FSETP.GE.AND P1, PT, R33, 1.0029599666595458984, PT ;  /* 0x3f8060fe2100780b */ /* 0x000fe20003f26000 */
[----:B------:R-:W-:Y:S01]  /*1090*/  FADD R19, R19, R32 ;  /* 0x0000002013137221 */ /* 0x000fe20000000000 */
[----:B------:R-:W-:Y:S01]  /*10a0*/  FADD.FTZ R32, |R15|, -RZ ;  /* 0x800000ff0f207221 */ /* 0x000fe20000010200 */
[----:B------:R-:W-:Y:S02]  /*10b0*/  FMUL R10, R10, R13 ;  /* 0x0000000d0a0a7220 */ /* 0x000fe40000400000 */
[----:B------:R-:W-:Y:S01]  /*10c0*/  FFMA R7, R36, 0.125, R19 ;  /* 0x3e00000024077823 */ /* 0x000fe20000000013 */
[----:B------:R-:W-:-:S02]  /*10d0*/  MOV R36, 0x3f20d842 ;  /* 0x3f20d84200247802 */ /* 0x000fc40000000f00 */
[----:B------:R-:W-:-:S05]  /*10e0*/  FSETP.GE.AND P2, PT, R32, 1.0029599666595458984, PT ;  /* 0x3f8060fe2000780b */ /* 0x000fca0003f46000 */
[----:B------:R-:W-:Y:S01]  /*10f0*/  @!P1 MOV R18, 0x38b1e96a ;  /* 0x38b1e96a00129802 */ /* 0x000fe20000000f00 */
[----:B------:R-:W-:Y:S01]  /*1100*/  @!P1 FMUL R33, R14, R14 ;  /* 0x0000000e0e219220 */ /* 0x000fe20000400000 */
[----:B------:R-:W-:-:S05]  /*1110*/  @!P1 MOV R34, 0xba574d20 ;  /* 0xba574d2000229802 */ /* 0x000fca0000000f00 */
[----:B------:R-:W-:Y:S01]  /*1120*/  FFMA.FTZ R19, R33, R18, R34 ;  /* 0x0000001221137223 */ /* 0x000fe20000010022 */
[----:B------:R-:W-:Y:S01]  /*1130*/  MOV R18, 0x3bac840b ;  /* 0x3bac840b00127802 */ /* 0x000fe20000000f00 */
[----:B------:R-:W-:Y:S01]  /*1140*/  @!P2 FMUL R32, R15, R15 ;  /* 0x0000000f0f20a220 */ /* 0x000fe20000400000 */
[----:B------:R-:W-:Y:S02]  /*1150*/  @!P2 MOV R23, 0x38b1e96a ;  /* 0x38b1e96a0017a802 */ /* 0x000fe40000000f00 */
[----:B------:R-:W-:Y:S02]  /*1160*/  @!P2 MOV R35, 0xba574d20 ;  /* 0xba574d200023a802 */ /* 0x000fe40000000f00 */
[----:B------:R-:W-:-:S03]  /*1170*/  @!P1 MOV R18, 0x3baad5ea ;  /* 0x3baad5ea00129802 */ /* 0x000fc60000000f00 */
[----:B------:R-:W-:Y:S01]  /*1180*/  FFMA.FTZ R34, R32, R23, R35 ;  /* 0x0000001720227223 */ /* 0x000fe20000010023 */
[----:B------:R-:W-:Y:S01]  /*1190*/  MOV R23, 0x3bac840b ;  /* 0x3bac840b00177802 */ /* 0x000fe20000000f00 */
[-C--:B------:R-:W-:Y:S01]  /*11a0*/  FFMA.FTZ R19, R19, R33.reuse, R18 ;  /* 0x0000002113137223 */ /* 0x080fe20000010012 */
[----:B------:R-:W-:Y:S01]  /*11b0*/  MOV R18, 0xbd0c8162 ;  /* 0xbd0c816200127802 */ /* 0x000fe20000000f00 */
[----:B--2---:R-:W-:Y:S01]  /*11c0*/  HADD2.F32 R35, -RZ, R24.H0_H0 ;  /* 0x20000018ff237230 */ /* 0x004fe20000004100 */
[----:B------:R-:W-:Y:S02]  /*11d0*/  @!P2 MOV R23, 0x3baad5ea ;  /* 0x3baad5ea0017a802 */ /* 0x000fe40000000f00 */
[----:B------:R-:W-:Y:S02]  /*11e0*/  @!P1 MOV R18, 0xbcdc1be7 ;  /* 0xbcdc1be700129802 */ /* 0x000fe40000000f00 */
[----:B------:R-:W-:Y:S01]  /*11f0*/  FFMA R16, R35, 0.125, R16 ;  /* 0x3e00000023107823 */ /* 0x000fe20000000010 */
[----:B------:R-:W-:Y:S01]  /*1200*/  FFMA.FTZ R34, R34, R32, R23 ;  /* 0x0000002022227223 */ /* 0x000fe20000010017 */
[----:B------:R-:W-:Y:S01]  /*1210*/  MOV R23, 0xbd0c8162 ;  /* 0xbd0c816200177802 */ /* 0x000fe20000000f00 */
[----:B------:R-:W-:Y:S01]  /*1220*/  FFMA.FTZ R19, R19, R33, R18 ;  /* 0x0000002113137223 */ /* 0x000fe20000010012 */
[----:B------:R-:W-:-:S02]  /*1230*/  MOV R18, 0x3e1cf906 ;  /* 0x3e1cf90600127802 */ /* 0x000fc40000000f00 */
[----:B------:R-:W-:Y:S02]  /*1240*/  @!P2 MOV R23, 0xbcdc1be7 ;  /* 0xbcdc1be70017a802 */ /* 0x000fe40000000f00 */
[----:B------:R-:W-:-:S03]  /*1250*/  @!P1 MOV R18, 0x3de718af ;  /* 0x3de718af00129802 */ /* 0x000fc60000000f00 */
[-C--:B------:R-:W-:Y:S02]  /*1260*/  FFMA.FTZ R34, R34, R32.reuse, R23 ;  /* 0x0000002022227223 */ /* 0x080fe40000010017 */
[----:B------:R-:W-:Y:S01]  /*1270*/  FFMA.FTZ R23, R19, R33, R18 ;  /* 0x0000002113177223 */ /* 0x000fe20000010012 */
[----:B------:R-:W-:Y:S02]  /*1280*/  MOV R19, 0x3e1cf906 ;  /* 0x3e1cf90600137802 */ /* 0x000fe40000000f00 */
[----:B------:R-:W-:Y:S02]  /*1290*/  @!P2 MOV R19, 0x3de718af ;  /* 0x3de718af0013a802 */ /* 0x000fe40000000f00 */
[----:B------:R-:W-:Y:S02]  /*12a0*/  MOV R18, 0x3f6a937e ;  /* 0x3f6a937e00127802 */ /* 0x000fe40000000f00 */
[----:B------:R-:W-:Y:S01]  /*12b0*/  @!P1 MOV R18, 0xbec093ac ;  /* 0xbec093ac00129802 */ /* 0x000fe20000000f00 */
[----:B------:R-:W-:Y:S01]  /*12c0*/  FFMA.FTZ R19, R34, R32, R19 ;  /* 0x0000002022137223 */ /* 0x000fe20000010013 */
[----:B------:R-:W-:Y:S01]  /*12d0*/  HADD2.F32 R34, -RZ, R24.H1_H1 ;  /* 0x30000018ff227230 */ /* 0x000fe20000004100 */
[----:B------:R-:W-:-:S02]  /*12e0*/  MOV R24, 0x3789ca3c ;  /* 0x3789ca3c00187802 */ /* 0x000fc40000000f00 */
[----:B------:R-:W-:Y:S01]  /*12f0*/  FFMA.FTZ R18, R23, R33, R18 ;  /* 0x0000002117127223 */ /* 0x000fe20000010012 */
[----:B------:R-:W-:Y:S01]  /*1300*/  MOV R23, 0x3f20d842 ;  /* 0x3f20d84200177802 */ /* 0x000fe20000000f00 */
[----:B------:R-:W-:Y:S01]  /*1310*/  FFMA R9, R34, 0.125, R9 ;  /* 0x3e00000022097823 */ /* 0x000fe20000000009 */
[----:B------:R-:W-:Y:S02]  /*1320*/  MOV R34, 0x3f6a937e ;  /* 0x3f6a937e00227802 */ /* 0x000fe40000000f00 */
[----:B------:R-:W-:Y:S01]  /*1330*/  @!P2 MOV R34, 0xbec093ac ;  /* 0xbec093ac0022a802 */ /* 0x000fe20000000f00 */
[----:B------:R-:W-:Y:S01]  /*1340*/  FMUL R9, R9, R10 ;  /* 0x0000000a09097220 */ /* 0x000fe20000400000 */
[----:B------:R-:W-:-:S03]  /*1350*/  @!P1 MOV R23, 0x3e0375d3 ;  /* 0x3e0375d300179802 */ /* 0x000fc60000000f00 */
[----:B------:R-:W-:Y:S02]  /*1360*/  FFMA.FTZ R34, R19, R32, R34 ;  /* 0x0000002013227223 */ /* 0x000fe40000010022 */
[----:B------:R-:W-:Y:S01]  /*1370*/  FFMA.FTZ R19, R18, R33, R23 ;  /* 0x0000002112137223 */ /* 0x000fe20000010017 */
[C---:B------:R-:W-:Y:S01]  /*1380*/  FMUL R18, R7.reuse, 0.70710676908493041992 ;  /* 0x3f3504f307127820 */ /* 0x040fe20000400000 */
[----:B------:R-:W-:Y:S01]  /*1390*/  MOV R23, 0x3f20d842 ;  /* 0x3f20d84200177802 */ /* 0x000fe20000000f00 */
[----:B------:R-:W-:Y:S01]  /*13a0*/  FMUL R7, R7, 0.5 ;  /* 0x3f00000007077820 */ /* 0x000fe20000400000 */
[----:B------:R-:W-:Y:S01]  /*13b0*/  @!P2 MOV R23, 0x3e0375d3 ;  /* 0x3e0375d30017a802 */ /* 0x000fe20000000f00 */
[----:B------:R-:W-:-:S04]  /*13c0*/  FADD.FTZ R35, |R18|, -RZ ;  /* 0x800000ff12237221 */ /* 0x000fc80000010200 */
[----:B------:R-:W-:Y:S01]  /*13d0*/  FFMA.FTZ R23, R34, R32, R23 ;  /* 0x0000002022177223 */ /* 0x000fe20000010017 */
[----:B------:R-:W-:Y:S02]  /*13e0*/  FSETP.GE.AND P3, PT, R35, 1.0029599666595458984, PT ;  /* 0x3f8060fe2300780b */ /* 0x000fe40003f66000 */
[----:B------:R-:W-:-:S11]  /*13f0*/  MOV R34, 0xb9f560b9 ;  /* 0xb9f560b900227802 */ /* 0x000fd60000000f00 */
[----:B------:R-:W-:Y:S01]  /*1400*/  @!P3 MOV R24, 0x38b1e96a ;  /* 0x38b1e96a0018b802 */ /* 0x000fe20000000f00 */
[----:B------:R-:W-:Y:S01]  /*1410*/  @!P3 FMUL R35, R18, R18 ;  /* 0x000000121223b220 */ /* 0x000fe20000400000 */
[----:B------:R-:W-:Y:S02]  /*1420*/  @!P3 MOV R34, 0xba574d20 ;  /* 0xba574d200022b802 */ /* 0x000fe40000000f00 */
[----:B------:R-:W-:-:S03]  /*1430*/  @!P3 MOV R36, 0x3e0375d3 ;  /* 0x3e0375d30024b802 */ /* 0x000fc60000000f00 */
[----:B------:R-:W-:Y:S01]  /*1440*/  FFMA.FTZ R37, R35, R24, R34 ;  /* 0x0000001823257223 */ /* 0x000fe20000010022 */
[----:B------:R-:W-:Y:S02]  /*1450*/  MOV R24, 0x3bac840b ;  /* 0x3bac840b00187802 */ /* 0x000fe40000000f00 */
[----:B------:R-:W-:Y:S02]  /*1460*/  @!P3 MOV R24, 0x3baad5ea ;  /* 0x3baad5ea0018b802 */ /* 0x000fe40000000f00 */
[----:B------:R-:W-:-:S03]  /*1470*/  FSEL R34, -R32, R15, P2 ;  /* 0x0000000f20227208 */ /* 0x000fc60001000100 */
[----:B------:R-:W-:Y:S01]  /*1480*/  FFMA.FTZ R37, R37, R35, R24 ;  /* 0x0000002325257223 */ /* 0x000fe20000010018 */
[----:B------:R-:W-:Y:S01]  /*1490*/  MOV R24, 0xbd0c8162 ;  /* 0xbd0c816200187802 */ /* 0x000fe20000000f00 */
[----:B------:R-:W-:Y:S01]  /*14a0*/  FFMA.FTZ R23, R23, R34, R34 ;  /* 0x0000002217177223 */ /* 0x000fe20000010022 */
[----:B------:R-:W-:Y:S01]  /*14b0*/  @!P3 MOV R24, 0xbcdc1be7 ;  /* 0xbcdc1be70018b802 */ /* 0x000fe20000000f00 */
[----:B------:R-:W-:-:S04]  /*14c0*/  HADD2.F32 R34, -RZ, R25.H0_H0 ;  /* 0x20000019ff227230 */ /* 0x000fc80000004100 */
[----:B------:R-:W-:Y:S01]  /*14d0*/  FFMA.FTZ R37, R37, R35, R24 ;  /* 0x0000002325257223 */ /* 0x000fe20000010018 */
[----:B------:R-:W-:Y:S01]  /*14e0*/  MOV R24, 0x3e1cf906 ;  /* 0x3e1cf90600187802 */ /* 0x000fe20000000f00 */
[----:B------:R-:W-:Y:S01]  /*14f0*/  FFMA R21, R34, 0.125, R21 ;  /* 0x3e00000022157823 */ /* 0x000fe20000000015 */
[----:B------:R-:W-:Y:S01]  /*1500*/  @!P3 MOV R24, 0x3de718af ;  /* 0x3de718af0018b802 */ /* 0x000fe20000000f00 */
[----:B------:R-:W-:-:S04]  /*1510*/  HADD2.F32 R34, -RZ, R27.H1_H1 ;  /* 0x3000001bff227230 */ /* 0x000fc80000004100 */
[----:B------:R-:W-:Y:S01]  /*1520*/  FFMA.FTZ R37, R37, R35, R24 ;  /* 0x0000002325257223 */ /* 0x000fe20000010018 */
[----:B------:R-:W-:Y:S01]  /*1530*/  MOV R24, 0x3f6a937e ;  /* 0x3f6a937e00187802 */ /* 0x000fe20000000f00 */
[----:B------:R-:W-:Y:S01]  /*1540*/  FFMA R11, R34, 0.125, R11 ;  /* 0x3e000000220b7823 */ /* 0x000fe2000000000b */
[----:B------:R-:W-:Y:S01]  /*1550*/  @!P3 MOV R24, 0xbec093ac ;  /* 0xbec093ac0018b802 */ /* 0x000fe20000000f00 */
[----:B------:R-:W-:-:S04]  /*1560*/  HADD2.F32 R34, -RZ, R27.H0_H0 ;  /* 0x2000001bff227230 */ /* 0x000fc80000004100 */
[-C--:B------:R-:W-:Y:S01]  /*1570*/  FFMA.FTZ R37, R37, R35.reuse, R24 ;  /* 0x0000002325257223 */ /* 0x080fe20000010018 */
[----:B------:R-:W-:Y:S01]  /*1580*/  FSEL R24, -R33, R14, P1 ;  /* 0x0000000e21187208 */ /* 0x000fe20000800100 */
[----:B------:R-:W-:Y:S01]  /*1590*/  HADD2.F32 R33, -RZ, R25.H1_H1 ;  /* 0x30000019ff217230 */ /* 0x000fe20000004100 */
[----:B------:R-:W-:Y:S01]  /*15a0*/  FFMA R17, R34, 0.125, R17 ;  /* 0x3e00000022117823 */ /* 0x000fe20000000011 */
[----:B------:R-:W-:Y:S01]  /*15b0*/  FFMA.FTZ R32, R37, R35, R36 ;  /* 0x0000002325207223 */ /* 0x000fe20000010024 */
[----:B------:R-:W-:Y:S01]  /*15c0*/  FSEL R35, -R35, R18, P3 ;  /* 0x0000001223237208 */ /* 0x000fe20001800100 */
[----:B------:R-:W-:Y:S01]  /*15d0*/  FFMA.FTZ R19, R19, R24, R24 ;  /* 0x0000001813137223 */ /* 0x000fe20000010018 */
[----:B------:R-:W-:Y:S01]  /*15e0*/  FFMA R8, R33, 0.125, R8 ;  /* 0x3e00000021087823 */ /* 0x000fe20000000008 */
[--C-:B------:R-:W-:Y:S02]  /*15f0*/  HADD2.F32 R33, -RZ, R26.reuse.H0_H0 ;  /* 0x2000001aff217230 */ /* 0x100fe40000004100 */
[----:B------:R-:W-:Y:S01]  /*1600*/  FFMA.FTZ R25, R32, R35, R35 ;  /* 0x0000002320197223 */ /* 0x000fe20000010023 */
[----:B------:R-:W0:Y:S01]  /*1610*/  @P1 MUFU.EX2 R24, R19 ;  /* 0x0000001300181308 */ /* 0x000e220000000800 */
[----:B------:R-:W-:Y:S01]  /*1620*/  HADD2.F32 R35, -RZ, R26.H1_H1 ;  /* 0x3000001aff237230 */ /* 0x000fe20000004100 */
[----:B------:R-:W-:-:S04]  /*1630*/  FFMA R20, R33, 0.125, R20 ;  /* 0x3e00000021147823 */ /* 0x000fc80000000014 */
[----:B------:R-:W-:Y:S02]  /*1640*/  FFMA R22, R35, 0.125, R22 ;  /* 0x3e00000023167823 */ /* 0x000fe40000000016 */
[----:B------:R-:W1:Y:S08]  /*1650*/  @P2 MUFU.EX2 R32, R23 ;  /* 0x0000001700202308 */ /* 0x000e700000000800 */
[----:B------:R-:W2:Y:S01]  /*1660*/  @P3 MUFU.EX2 R26, R25 ;  /* 0x00000019001a3308 */ /* 0x000ea20000000800 */
[----:B0-----:R-:W-:-:S05]  /*1670*/  @P1 FADD R27, -R24, 1 ;  /* 0x3f800000181b1421 */ /* 0x001fca0000000100 */
[----:B------:R-:W-:Y:S01]  /*1680*/  @P1 LOP3.LUT R19, R27, 0x80000000, R14, 0xf8, !PT ;  /* 0x800000001b131812 */ /* 0x000fe200078ef80e */
[----:B------:R-:W-:Y:S01]  /*1690*/  FADD R14, R3, 1 ;  /* 0x3f800000030e7421 */ /* 0x000fe20000000000 */
[----:B-1----:R-:W-:Y:S01]  /*16a0*/  @P2 FADD R32, -R32, 1 ;  /* 0x3f80000020202421 */ /* 0x002fe20000000100 */
[----:B------:R-:W-:Y:S02]  /*16b0*/  FADD R27, R12, 1 ;  /* 0x3f8000000c1b7421 */ /* 0x000fe40000000000 */
[----:B------:R-:W-:Y:S02]  /*16c0*/  FMUL R3, R29, R14 ;  /* 0x0000000e1d037220 */ /* 0x000fe40000400000 */
[----:B------:R-:W-:Y:S01]  /*16d0*/  @P2 LOP3.LUT R23, R32, 0x80000000, R15, 0xf8, !PT ;  /* 0x8000000020172812 */ /* 0x000fe200078ef80f */
[----:B------:R-:W-:Y:S01]  /*16e0*/  FMUL R15, R28, 0.5 ;  /* 0x3f0000001c0f7820 */ /* 0x000fe20000400000 */
[----:B------:R-:W-:Y:S01]  /*16f0*/  FMUL R30, R30, R27 ;  /* 0x0000001b1e1e7220 */ /* 0x000fe20000400000 */
[----:B--2---:R-:W-:Y:S01]  /*1700*/  @P3 FADD R33, -R26, 1 ;  /* 0x3f8000001a213421 */ /* 0x004fe20000000100 */
[----:B------:R-:W-:Y:S01]  /*1710*/  FMUL R3, R8, R3 ;  /* 0x0000000308037220 */ /* 0x000fe20000400000 */
[----:B------:R-:W-:Y:S01]  /*1720*/  FMUL R15, R15, R0 ;  /* 0x000000000f0f7220 */ /* 0x000fe20000400000 */
[----:B------:R-:W-:Y:S01]  /*1730*/  FADD R0, R19, 1 ;  /* 0x3f80000013007421 */ /* 0x000fe20000000000 */
[----:B------:R-:W-:Y:S01]  /*1740*/  FADD R23, R23, 1 ;  /* 0x3f80000017177421 */ /* 0x000fe20000000000 */
[----:B------:R-:W-:Y:S01]  /*1750*/  @P3 LOP3.LUT R25, R33, 0x80000000, R18, 0xf8, !PT ;  /* 0x8000000021193812 */ /* 0x000fe200078ef812 */
[----:B------:R-:W-:Y:S01]  /*1760*/  FMUL R30, R11, R30 ;  /* 0x0000001e0b1e7220 */ /* 0x000fe20000400000 */
[----:B------:R-:W-:Y:S01]  /*1770*/  FMUL R0, R5, R0 ;  /* 0x0000000005007220 */ /* 0x000fe20000400000 */
[----:B------:R-:W-:Y:S01]  /*1780*/  FMUL R23, R6, R23 ;  /* 0x0000001706177220 */ /* 0x000fe20000400000 */
[----:B------:R-:W-:Y:S01]  /*1790*/  FMUL R15, R22, R15 ;  /* 0x0000000f160f7220 */ /* 0x000fe20000400000 */
[----:B------:R-:W-:Y:S01]  /*17a0*/  FADD R4, R25, 1 ;  /* 0x3f80000019047421 */ /* 0x000fe20000000000 */
[----:B------:R-:W-:Y:S01]  /*17b0*/  FMUL R0, R21, R0 ;  /* 0x0000000015007220 */ /* 0x000fe20000400000 */
[----:B------:R-:W-:Y:S01]  /*17c0*/  FMUL R6, R20, R23 ;  /* 0x0000001714067220 */ /* 0x000fe20000400000 */
[----:B------:R-:W-:Y:S01]  /*17d0*/  MOV R11, 0x2 ;  /* 0x00000002000b7802 */ /* 0x000fe20000000f00 */
[----:B------:R-:W-:Y:S01]  /*17e0*/  FMUL R12, R7, R4 ;  /* 0x00000004070c7220 */ /* 0x000fe20000400000 */
[----:B------:R-:W-:Y:S01]  /*17f0*/  FMUL R4, R16, R31 ;  /* 0x0000001f10047220 */ /* 0x000fe20000400000 */
[----:B------:R-:W-:-:S02]  /*1800*/  F2FP.F16.F32.PACK_AB R5, R3, R0 ;  /* 0x000000000305723e */ /* 0x000fc400000000ff */
[----:B------:R-:W-:Y:S01]  /*1810*/  FMUL R7, R17, R12 ;  /* 0x0000000c11077220 */ /* 0x000fe20000400000 */
[----:B------:R-:W-:Y:S01]  /*1820*/  F2FP.F16.F32.PACK_AB R6, R15, R6 ;  /* 0x000000060f06723e */ /* 0x000fe200000000ff */
[----:B------:R-:W-:Y:S01]  /*1830*/  IMAD.WIDE R2, R2, R11, c[0x0][0x178] ;  /* 0x00005e0002027625 */ /* 0x000fe200078e020b */
[----:B------:R-:W-:Y:S02]  /*1840*/  F2FP.F16.F32.PACK_AB R4, R9, R4 ;  /* 0x000000040904723e */ /* 0x000fe400000000ff */
[----:B------:R-:W-:Y:S01]  /*1850*/  F2FP.F16.F32.PACK_AB R7, R30, R7 ;  /* 0x000000071e07723e */ /* 0x000fe200000000ff */
[----:B------:R-:W-:Y:S06]  /*1860*/  @P0 EXIT ;  /* 0x000000000000094d */ /* 0x000fec0003800000 */
[----:B------:R-:W-:Y:S02]  /*1870*/  ULDC.64 UR4, c[0x0][0x118] ;  /* 0x0000460000047ab9 */ /* 0x000fe40000000a00 */
[----:B------:R-:W-:Y:S01]  /*1880*/  STG.E.128 [R2.64], R4 ;  /* 0x0000000402007986 */ /* 0x000fe2000c101d04 */
[----:B------:R-:W-:Y:S05]  /*1890*/  EXIT ;  /* 0x000000000000794d */ /* 0x000fea0003800000 */
.L_x_0:
[----:B------:R-:W-:-:S00]  /*18a0*/  BRA `(.L_x_0) ;  /* 0xfffffff000007947 */ /* 0x000fc0000383ffff */
[----:B------:R-:W-:-:S00]  /*18b0*/  NOP ;  /* 0x0000000000007918 */ /* 0x000fc00000000000 */
        /* <DEDUP_REMOVED lines=12> */
.L_x_1:


//--------------------- .nv.global.init           --------------------------
	.section	.nv.global.init,"aw",@progbits
.nv.global.init:
	.type		_$_str,@object
	.size		_$_str,(.L_0 - _$_str)
_$_str:
        /*0000*/ 	.byte	0x5f, 0x5f, 0x43, 0x55, 0x44, 0x41, 0x5f, 0x46, 0x54, 0x5a, 0x00
.L_0:
